//
// Generated by NVIDIA NVVM Compiler
//
// Compiler Build ID: CL-36424714
// Cuda compilation tools, release 13.0, V13.0.88
// Based on NVVM 20.0.0
//

.version 9.0
.target sm_100
.address_size 64

	// .globl	_ZN3ch827loop_unrolling_naive_kernelEPKfS1_Pfi

.visible .entry _ZN3ch827loop_unrolling_naive_kernelEPKfS1_Pfi(
	.param .u64 .ptr .align 1 _ZN3ch827loop_unrolling_naive_kernelEPKfS1_Pfi_param_0,
	.param .u64 .ptr .align 1 _ZN3ch827loop_unrolling_naive_kernelEPKfS1_Pfi_param_1,
	.param .u64 .ptr .align 1 _ZN3ch827loop_unrolling_naive_kernelEPKfS1_Pfi_param_2,
	.param .u32 _ZN3ch827loop_unrolling_naive_kernelEPKfS1_Pfi_param_3
)
{
	.reg .pred 	%p<3>;
	.reg .b32 	%r<12>;
	.reg .b32 	%f<24>;
	.reg .b64 	%rd<17>;

	ld.param.u64 	%rd5, [_ZN3ch827loop_unrolling_naive_kernelEPKfS1_Pfi_param_0];
	ld.param.u64 	%rd6, [_ZN3ch827loop_unrolling_naive_kernelEPKfS1_Pfi_param_1];
	ld.param.u64 	%rd7, [_ZN3ch827loop_unrolling_naive_kernelEPKfS1_Pfi_param_2];
	ld.param.u32 	%r4, [_ZN3ch827loop_unrolling_naive_kernelEPKfS1_Pfi_param_3];
	mov.u32 	%r5, %ctaid.x;
	mov.u32 	%r6, %ntid.x;
	mov.u32 	%r7, %tid.x;
	mad.lo.s32 	%r1, %r5, %r6, %r7;
	setp.ge.s32 	%p1, %r1, %r4;
	@%p1 bra 	$L__BB0_4;
	shl.b32 	%r9, %r1, 9;
	mul.wide.s32 	%rd8, %r9, 4;
	cvta.to.global.u64 	%rd9, %rd5;
	add.s64 	%rd16, %rd9, %rd8;
	cvta.to.global.u64 	%rd2, %rd6;
	mov.f32 	%f23, 0f00000000;
	mov.b32 	%r11, 0;
$L__BB0_2:
	.pragma "nounroll";
	ld.global.nc.f32 	%f4, [%rd16];
	shl.b32 	%r10, %r11, 2;
	cvt.u64.u32 	%rd10, %r10;
	and.b64  	%rd11, %rd10, 28;
	add.s64 	%rd12, %rd2, %rd11;
	ld.global.nc.f32 	%f5, [%rd12];
	mul.f32 	%f6, %f4, %f5;
	mul.f32 	%f7, %f6, 0f3D800000;
	add.f32 	%f8, %f7, %f23;
	add.f32 	%f9, %f7, %f8;
	add.f32 	%f10, %f7, %f9;
	add.f32 	%f11, %f7, %f10;
	add.f32 	%f12, %f7, %f11;
	add.f32 	%f13, %f7, %f12;
	add.f32 	%f14, %f7, %f13;
	add.f32 	%f15, %f7, %f14;
	add.f32 	%f16, %f7, %f15;
	add.f32 	%f17, %f7, %f16;
	add.f32 	%f18, %f7, %f17;
	add.f32 	%f19, %f7, %f18;
	add.f32 	%f20, %f7, %f19;
	add.f32 	%f21, %f7, %f20;
	add.f32 	%f22, %f7, %f21;
	add.f32 	%f23, %f7, %f22;
	add.s32 	%r11, %r11, 1;
	add.s64 	%rd16, %rd16, 4;
	setp.ne.s32 	%p2, %r11, 512;
	@%p2 bra 	$L__BB0_2;
	cvta.to.global.u64 	%rd13, %rd7;
	mul.wide.s32 	%rd14, %r1, 4;
	add.s64 	%rd15, %rd13, %rd14;
	st.global.f32 	[%rd15], %f23;
$L__BB0_4:
	ret;

}
	// .globl	_ZN3ch831loop_unrolling_optimized_kernelEPKfS1_Pfi
.visible .entry _ZN3ch831loop_unrolling_optimized_kernelEPKfS1_Pfi(
	.param .u64 .ptr .align 1 _ZN3ch831loop_unrolling_optimized_kernelEPKfS1_Pfi_param_0,
	.param .u64 .ptr .align 1 _ZN3ch831loop_unrolling_optimized_kernelEPKfS1_Pfi_param_1,
	.param .u64 .ptr .align 1 _ZN3ch831loop_unrolling_optimized_kernelEPKfS1_Pfi_param_2,
	.param .u32 _ZN3ch831loop_unrolling_optimized_kernelEPKfS1_Pfi_param_3
)
{
	.reg .pred 	%p<2>;
	.reg .b32 	%r<7>;
	.reg .b32 	%f<1036>;
	.reg .b64 	%rd<11>;

	ld.param.u64 	%rd1, [_ZN3ch831loop_unrolling_optimized_kernelEPKfS1_Pfi_param_0];
	ld.param.u64 	%rd2, [_ZN3ch831loop_unrolling_optimized_kernelEPKfS1_Pfi_param_1];
	ld.param.u64 	%rd3, [_ZN3ch831loop_unrolling_optimized_kernelEPKfS1_Pfi_param_2];
	ld.param.u32 	%r2, [_ZN3ch831loop_unrolling_optimized_kernelEPKfS1_Pfi_param_3];
	mov.u32 	%r3, %ctaid.x;
	mov.u32 	%r4, %ntid.x;
	mov.u32 	%r5, %tid.x;
	mad.lo.s32 	%r1, %r3, %r4, %r5;
	setp.ge.s32 	%p1, %r1, %r2;
	@%p1 bra 	$L__BB1_2;
	cvta.to.global.u64 	%rd4, %rd2;
	cvta.to.global.u64 	%rd5, %rd3;
	cvta.to.global.u64 	%rd6, %rd1;
	shl.b32 	%r6, %r1, 9;
	mul.wide.s32 	%rd7, %r6, 4;
	add.s64 	%rd8, %rd6, %rd7;
	ld.global.nc.v4.f32 	{%f1, %f2, %f3, %f4}, [%rd8];
	ld.global.nc.f32 	%f5, [%rd4];
	fma.rn.f32 	%f6, %f1, %f5, 0f00000000;
	ld.global.nc.f32 	%f7, [%rd4+4];
	fma.rn.f32 	%f8, %f2, %f7, 0f00000000;
	ld.global.nc.f32 	%f9, [%rd4+8];
	fma.rn.f32 	%f10, %f3, %f9, 0f00000000;
	ld.global.nc.f32 	%f11, [%rd4+12];
	fma.rn.f32 	%f12, %f4, %f11, 0f00000000;
	ld.global.nc.v4.f32 	{%f13, %f14, %f15, %f16}, [%rd8+16];
	ld.global.nc.f32 	%f17, [%rd4+16];
	fma.rn.f32 	%f18, %f13, %f17, %f6;
	ld.global.nc.f32 	%f19, [%rd4+20];
	fma.rn.f32 	%f20, %f14, %f19, %f8;
	ld.global.nc.f32 	%f21, [%rd4+24];
	fma.rn.f32 	%f22, %f15, %f21, %f10;
	ld.global.nc.f32 	%f23, [%rd4+28];
	fma.rn.f32 	%f24, %f16, %f23, %f12;
	ld.global.nc.v4.f32 	{%f25, %f26, %f27, %f28}, [%rd8+32];
	fma.rn.f32 	%f29, %f25, %f5, %f18;
	fma.rn.f32 	%f30, %f26, %f7, %f20;
	fma.rn.f32 	%f31, %f27, %f9, %f22;
	fma.rn.f32 	%f32, %f28, %f11, %f24;
	ld.global.nc.v4.f32 	{%f33, %f34, %f35, %f36}, [%rd8+48];
	fma.rn.f32 	%f37, %f33, %f17, %f29;
	fma.rn.f32 	%f38, %f34, %f19, %f30;
	fma.rn.f32 	%f39, %f35, %f21, %f31;
	fma.rn.f32 	%f40, %f36, %f23, %f32;
	ld.global.nc.v4.f32 	{%f41, %f42, %f43, %f44}, [%rd8+64];
	fma.rn.f32 	%f45, %f41, %f5, %f37;
	fma.rn.f32 	%f46, %f42, %f7, %f38;
	fma.rn.f32 	%f47, %f43, %f9, %f39;
	fma.rn.f32 	%f48, %f44, %f11, %f40;
	ld.global.nc.v4.f32 	{%f49, %f50, %f51, %f52}, [%rd8+80];
	fma.rn.f32 	%f53, %f49, %f17, %f45;
	fma.rn.f32 	%f54, %f50, %f19, %f46;
	fma.rn.f32 	%f55, %f51, %f21, %f47;
	fma.rn.f32 	%f56, %f52, %f23, %f48;
	ld.global.nc.v4.f32 	{%f57, %f58, %f59, %f60}, [%rd8+96];
	fma.rn.f32 	%f61, %f57, %f5, %f53;
	fma.rn.f32 	%f62, %f58, %f7, %f54;
	fma.rn.f32 	%f63, %f59, %f9, %f55;
	fma.rn.f32 	%f64, %f60, %f11, %f56;
	ld.global.nc.v4.f32 	{%f65, %f66, %f67, %f68}, [%rd8+112];
	fma.rn.f32 	%f69, %f65, %f17, %f61;
	fma.rn.f32 	%f70, %f66, %f19, %f62;
	fma.rn.f32 	%f71, %f67, %f21, %f63;
	fma.rn.f32 	%f72, %f68, %f23, %f64;
	ld.global.nc.v4.f32 	{%f73, %f74, %f75, %f76}, [%rd8+128];
	fma.rn.f32 	%f77, %f73, %f5, %f69;
	fma.rn.f32 	%f78, %f74, %f7, %f70;
	fma.rn.f32 	%f79, %f75, %f9, %f71;
	fma.rn.f32 	%f80, %f76, %f11, %f72;
	ld.global.nc.v4.f32 	{%f81, %f82, %f83, %f84}, [%rd8+144];
	fma.rn.f32 	%f85, %f81, %f17, %f77;
	fma.rn.f32 	%f86, %f82, %f19, %f78;
	fma.rn.f32 	%f87, %f83, %f21, %f79;
	fma.rn.f32 	%f88, %f84, %f23, %f80;
	ld.global.nc.v4.f32 	{%f89, %f90, %f91, %f92}, [%rd8+160];
	fma.rn.f32 	%f93, %f89, %f5, %f85;
	fma.rn.f32 	%f94, %f90, %f7, %f86;
	fma.rn.f32 	%f95, %f91, %f9, %f87;
	fma.rn.f32 	%f96, %f92, %f11, %f88;
	ld.global.nc.v4.f32 	{%f97, %f98, %f99, %f100}, [%rd8+176];
	fma.rn.f32 	%f101, %f97, %f17, %f93;
	fma.rn.f32 	%f102, %f98, %f19, %f94;
	fma.rn.f32 	%f103, %f99, %f21, %f95;
	fma.rn.f32 	%f104, %f100, %f23, %f96;
	ld.global.nc.v4.f32 	{%f105, %f106, %f107, %f108}, [%rd8+192];
	fma.rn.f32 	%f109, %f105, %f5, %f101;
	fma.rn.f32 	%f110, %f106, %f7, %f102;
	fma.rn.f32 	%f111, %f107, %f9, %f103;
	fma.rn.f32 	%f112, %f108, %f11, %f104;
	ld.global.nc.v4.f32 	{%f113, %f114, %f115, %f116}, [%rd8+208];
	fma.rn.f32 	%f117, %f113, %f17, %f109;
	fma.rn.f32 	%f118, %f114, %f19, %f110;
	fma.rn.f32 	%f119, %f115, %f21, %f111;
	fma.rn.f32 	%f120, %f116, %f23, %f112;
	ld.global.nc.v4.f32 	{%f121, %f122, %f123, %f124}, [%rd8+224];
	fma.rn.f32 	%f125, %f121, %f5, %f117;
	fma.rn.f32 	%f126, %f122, %f7, %f118;
	fma.rn.f32 	%f127, %f123, %f9, %f119;
	fma.rn.f32 	%f128, %f124, %f11, %f120;
	ld.global.nc.v4.f32 	{%f129, %f130, %f131, %f132}, [%rd8+240];
	fma.rn.f32 	%f133, %f129, %f17, %f125;
	fma.rn.f32 	%f134, %f130, %f19, %f126;
	fma.rn.f32 	%f135, %f131, %f21, %f127;
	fma.rn.f32 	%f136, %f132, %f23, %f128;
	ld.global.nc.v4.f32 	{%f137, %f138, %f139, %f140}, [%rd8+256];
	fma.rn.f32 	%f141, %f137, %f5, %f133;
	fma.rn.f32 	%f142, %f138, %f7, %f134;
	fma.rn.f32 	%f143, %f139, %f9, %f135;
	fma.rn.f32 	%f144, %f140, %f11, %f136;
	ld.global.nc.v4.f32 	{%f145, %f146, %f147, %f148}, [%rd8+272];
	fma.rn.f32 	%f149, %f145, %f17, %f141;
	fma.rn.f32 	%f150, %f146, %f19, %f142;
	fma.rn.f32 	%f151, %f147, %f21, %f143;
	fma.rn.f32 	%f152, %f148, %f23, %f144;
	ld.global.nc.v4.f32 	{%f153, %f154, %f155, %f156}, [%rd8+288];
	fma.rn.f32 	%f157, %f153, %f5, %f149;
	fma.rn.f32 	%f158, %f154, %f7, %f150;
	fma.rn.f32 	%f159, %f155, %f9, %f151;
	fma.rn.f32 	%f160, %f156, %f11, %f152;
	ld.global.nc.v4.f32 	{%f161, %f162, %f163, %f164}, [%rd8+304];
	fma.rn.f32 	%f165, %f161, %f17, %f157;
	fma.rn.f32 	%f166, %f162, %f19, %f158;
	fma.rn.f32 	%f167, %f163, %f21, %f159;
	fma.rn.f32 	%f168, %f164, %f23, %f160;
	ld.global.nc.v4.f32 	{%f169, %f170, %f171, %f172}, [%rd8+320];
	fma.rn.f32 	%f173, %f169, %f5, %f165;
	fma.rn.f32 	%f174, %f170, %f7, %f166;
	fma.rn.f32 	%f175, %f171, %f9, %f167;
	fma.rn.f32 	%f176, %f172, %f11, %f168;
	ld.global.nc.v4.f32 	{%f177, %f178, %f179, %f180}, [%rd8+336];
	fma.rn.f32 	%f181, %f177, %f17, %f173;
	fma.rn.f32 	%f182, %f178, %f19, %f174;
	fma.rn.f32 	%f183, %f179, %f21, %f175;
	fma.rn.f32 	%f184, %f180, %f23, %f176;
	ld.global.nc.v4.f32 	{%f185, %f186, %f187, %f188}, [%rd8+352];
	fma.rn.f32 	%f189, %f185, %f5, %f181;
	fma.rn.f32 	%f190, %f186, %f7, %f182;
	fma.rn.f32 	%f191, %f187, %f9, %f183;
	fma.rn.f32 	%f192, %f188, %f11, %f184;
	ld.global.nc.v4.f32 	{%f193, %f194, %f195, %f196}, [%rd8+368];
	fma.rn.f32 	%f197, %f193, %f17, %f189;
	fma.rn.f32 	%f198, %f194, %f19, %f190;
	fma.rn.f32 	%f199, %f195, %f21, %f191;
	fma.rn.f32 	%f200, %f196, %f23, %f192;
	ld.global.nc.v4.f32 	{%f201, %f202, %f203, %f204}, [%rd8+384];
	fma.rn.f32 	%f205, %f201, %f5, %f197;
	fma.rn.f32 	%f206, %f202, %f7, %f198;
	fma.rn.f32 	%f207, %f203, %f9, %f199;
	fma.rn.f32 	%f208, %f204, %f11, %f200;
	ld.global.nc.v4.f32 	{%f209, %f210, %f211, %f212}, [%rd8+400];
	fma.rn.f32 	%f213, %f209, %f17, %f205;
	fma.rn.f32 	%f214, %f210, %f19, %f206;
	fma.rn.f32 	%f215, %f211, %f21, %f207;
	fma.rn.f32 	%f216, %f212, %f23, %f208;
	ld.global.nc.v4.f32 	{%f217, %f218, %f219, %f220}, [%rd8+416];
	fma.rn.f32 	%f221, %f217, %f5, %f213;
	fma.rn.f32 	%f222, %f218, %f7, %f214;
	fma.rn.f32 	%f223, %f219, %f9, %f215;
	fma.rn.f32 	%f224, %f220, %f11, %f216;
	ld.global.nc.v4.f32 	{%f225, %f226, %f227, %f228}, [%rd8+432];
	fma.rn.f32 	%f229, %f225, %f17, %f221;
	fma.rn.f32 	%f230, %f226, %f19, %f222;
	fma.rn.f32 	%f231, %f227, %f21, %f223;
	fma.rn.f32 	%f232, %f228, %f23, %f224;
	ld.global.nc.v4.f32 	{%f233, %f234, %f235, %f236}, [%rd8+448];
	fma.rn.f32 	%f237, %f233, %f5, %f229;
	fma.rn.f32 	%f238, %f234, %f7, %f230;
	fma.rn.f32 	%f239, %f235, %f9, %f231;
	fma.rn.f32 	%f240, %f236, %f11, %f232;
	ld.global.nc.v4.f32 	{%f241, %f242, %f243, %f244}, [%rd8+464];
	fma.rn.f32 	%f245, %f241, %f17, %f237;
	fma.rn.f32 	%f246, %f242, %f19, %f238;
	fma.rn.f32 	%f247, %f243, %f21, %f239;
	fma.rn.f32 	%f248, %f244, %f23, %f240;
	ld.global.nc.v4.f32 	{%f249, %f250, %f251, %f252}, [%rd8+480];
	fma.rn.f32 	%f253, %f249, %f5, %f245;
	fma.rn.f32 	%f254, %f250, %f7, %f246;
	fma.rn.f32 	%f255, %f251, %f9, %f247;
	fma.rn.f32 	%f256, %f252, %f11, %f248;
	ld.global.nc.v4.f32 	{%f257, %f258, %f259, %f260}, [%rd8+496];
	fma.rn.f32 	%f261, %f257, %f17, %f253;
	fma.rn.f32 	%f262, %f258, %f19, %f254;
	fma.rn.f32 	%f263, %f259, %f21, %f255;
	fma.rn.f32 	%f264, %f260, %f23, %f256;
	ld.global.nc.v4.f32 	{%f265, %f266, %f267, %f268}, [%rd8+512];
	fma.rn.f32 	%f269, %f265, %f5, %f261;
	fma.rn.f32 	%f270, %f266, %f7, %f262;
	fma.rn.f32 	%f271, %f267, %f9, %f263;
	fma.rn.f32 	%f272, %f268, %f11, %f264;
	ld.global.nc.v4.f32 	{%f273, %f274, %f275, %f276}, [%rd8+528];
	fma.rn.f32 	%f277, %f273, %f17, %f269;
	fma.rn.f32 	%f278, %f274, %f19, %f270;
	fma.rn.f32 	%f279, %f275, %f21, %f271;
	fma.rn.f32 	%f280, %f276, %f23, %f272;
	ld.global.nc.v4.f32 	{%f281, %f282, %f283, %f284}, [%rd8+544];
	fma.rn.f32 	%f285, %f281, %f5, %f277;
	fma.rn.f32 	%f286, %f282, %f7, %f278;
	fma.rn.f32 	%f287, %f283, %f9, %f279;
	fma.rn.f32 	%f288, %f284, %f11, %f280;
	ld.global.nc.v4.f32 	{%f289, %f290, %f291, %f292}, [%rd8+560];
	fma.rn.f32 	%f293, %f289, %f17, %f285;
	fma.rn.f32 	%f294, %f290, %f19, %f286;
	fma.rn.f32 	%f295, %f291, %f21, %f287;
	fma.rn.f32 	%f296, %f292, %f23, %f288;
	ld.global.nc.v4.f32 	{%f297, %f298, %f299, %f300}, [%rd8+576];
	fma.rn.f32 	%f301, %f297, %f5, %f293;
	fma.rn.f32 	%f302, %f298, %f7, %f294;
	fma.rn.f32 	%f303, %f299, %f9, %f295;
	fma.rn.f32 	%f304, %f300, %f11, %f296;
	ld.global.nc.v4.f32 	{%f305, %f306, %f307, %f308}, [%rd8+592];
	fma.rn.f32 	%f309, %f305, %f17, %f301;
	fma.rn.f32 	%f310, %f306, %f19, %f302;
	fma.rn.f32 	%f311, %f307, %f21, %f303;
	fma.rn.f32 	%f312, %f308, %f23, %f304;
	ld.global.nc.v4.f32 	{%f313, %f314, %f315, %f316}, [%rd8+608];
	fma.rn.f32 	%f317, %f313, %f5, %f309;
	fma.rn.f32 	%f318, %f314, %f7, %f310;
	fma.rn.f32 	%f319, %f315, %f9, %f311;
	fma.rn.f32 	%f320, %f316, %f11, %f312;
	ld.global.nc.v4.f32 	{%f321, %f322, %f323, %f324}, [%rd8+624];
	fma.rn.f32 	%f325, %f321, %f17, %f317;
	fma.rn.f32 	%f326, %f322, %f19, %f318;
	fma.rn.f32 	%f327, %f323, %f21, %f319;
	fma.rn.f32 	%f328, %f324, %f23, %f320;
	ld.global.nc.v4.f32 	{%f329, %f330, %f331, %f332}, [%rd8+640];
	fma.rn.f32 	%f333, %f329, %f5, %f325;
	fma.rn.f32 	%f334, %f330, %f7, %f326;
	fma.rn.f32 	%f335, %f331, %f9, %f327;
	fma.rn.f32 	%f336, %f332, %f11, %f328;
	ld.global.nc.v4.f32 	{%f337, %f338, %f339, %f340}, [%rd8+656];
	fma.rn.f32 	%f341, %f337, %f17, %f333;
	fma.rn.f32 	%f342, %f338, %f19, %f334;
	fma.rn.f32 	%f343, %f339, %f21, %f335;
	fma.rn.f32 	%f344, %f340, %f23, %f336;
	ld.global.nc.v4.f32 	{%f345, %f346, %f347, %f348}, [%rd8+672];
	fma.rn.f32 	%f349, %f345, %f5, %f341;
	fma.rn.f32 	%f350, %f346, %f7, %f342;
	fma.rn.f32 	%f351, %f347, %f9, %f343;
	fma.rn.f32 	%f352, %f348, %f11, %f344;
	ld.global.nc.v4.f32 	{%f353, %f354, %f355, %f356}, [%rd8+688];
	fma.rn.f32 	%f357, %f353, %f17, %f349;
	fma.rn.f32 	%f358, %f354, %f19, %f350;
	fma.rn.f32 	%f359, %f355, %f21, %f351;
	fma.rn.f32 	%f360, %f356, %f23, %f352;
	ld.global.nc.v4.f32 	{%f361, %f362, %f363, %f364}, [%rd8+704];
	fma.rn.f32 	%f365, %f361, %f5, %f357;
	fma.rn.f32 	%f366, %f362, %f7, %f358;
	fma.rn.f32 	%f367, %f363, %f9, %f359;
	fma.rn.f32 	%f368, %f364, %f11, %f360;
	ld.global.nc.v4.f32 	{%f369, %f370, %f371, %f372}, [%rd8+720];
	fma.rn.f32 	%f373, %f369, %f17, %f365;
	fma.rn.f32 	%f374, %f370, %f19, %f366;
	fma.rn.f32 	%f375, %f371, %f21, %f367;
	fma.rn.f32 	%f376, %f372, %f23, %f368;
	ld.global.nc.v4.f32 	{%f377, %f378, %f379, %f380}, [%rd8+736];
	fma.rn.f32 	%f381, %f377, %f5, %f373;
	fma.rn.f32 	%f382, %f378, %f7, %f374;
	fma.rn.f32 	%f383, %f379, %f9, %f375;
	fma.rn.f32 	%f384, %f380, %f11, %f376;
	ld.global.nc.v4.f32 	{%f385, %f386, %f387, %f388}, [%rd8+752];
	fma.rn.f32 	%f389, %f385, %f17, %f381;
	fma.rn.f32 	%f390, %f386, %f19, %f382;
	fma.rn.f32 	%f391, %f387, %f21, %f383;
	fma.rn.f32 	%f392, %f388, %f23, %f384;
	ld.global.nc.v4.f32 	{%f393, %f394, %f395, %f396}, [%rd8+768];
	fma.rn.f32 	%f397, %f393, %f5, %f389;
	fma.rn.f32 	%f398, %f394, %f7, %f390;
	fma.rn.f32 	%f399, %f395, %f9, %f391;
	fma.rn.f32 	%f400, %f396, %f11, %f392;
	ld.global.nc.v4.f32 	{%f401, %f402, %f403, %f404}, [%rd8+784];
	fma.rn.f32 	%f405, %f401, %f17, %f397;
	fma.rn.f32 	%f406, %f402, %f19, %f398;
	fma.rn.f32 	%f407, %f403, %f21, %f399;
	fma.rn.f32 	%f408, %f404, %f23, %f400;
	ld.global.nc.v4.f32 	{%f409, %f410, %f411, %f412}, [%rd8+800];
	fma.rn.f32 	%f413, %f409, %f5, %f405;
	fma.rn.f32 	%f414, %f410, %f7, %f406;
	fma.rn.f32 	%f415, %f411, %f9, %f407;
	fma.rn.f32 	%f416, %f412, %f11, %f408;
	ld.global.nc.v4.f32 	{%f417, %f418, %f419, %f420}, [%rd8+816];
	fma.rn.f32 	%f421, %f417, %f17, %f413;
	fma.rn.f32 	%f422, %f418, %f19, %f414;
	fma.rn.f32 	%f423, %f419, %f21, %f415;
	fma.rn.f32 	%f424, %f420, %f23, %f416;
	ld.global.nc.v4.f32 	{%f425, %f426, %f427, %f428}, [%rd8+832];
	fma.rn.f32 	%f429, %f425, %f5, %f421;
	fma.rn.f32 	%f430, %f426, %f7, %f422;
	fma.rn.f32 	%f431, %f427, %f9, %f423;
	fma.rn.f32 	%f432, %f428, %f11, %f424;
	ld.global.nc.v4.f32 	{%f433, %f434, %f435, %f436}, [%rd8+848];
	fma.rn.f32 	%f437, %f433, %f17, %f429;
	fma.rn.f32 	%f438, %f434, %f19, %f430;
	fma.rn.f32 	%f439, %f435, %f21, %f431;
	fma.rn.f32 	%f440, %f436, %f23, %f432;
	ld.global.nc.v4.f32 	{%f441, %f442, %f443, %f444}, [%rd8+864];
	fma.rn.f32 	%f445, %f441, %f5, %f437;
	fma.rn.f32 	%f446, %f442, %f7, %f438;
	fma.rn.f32 	%f447, %f443, %f9, %f439;
	fma.rn.f32 	%f448, %f444, %f11, %f440;
	ld.global.nc.v4.f32 	{%f449, %f450, %f451, %f452}, [%rd8+880];
	fma.rn.f32 	%f453, %f449, %f17, %f445;
	fma.rn.f32 	%f454, %f450, %f19, %f446;
	fma.rn.f32 	%f455, %f451, %f21, %f447;
	fma.rn.f32 	%f456, %f452, %f23, %f448;
	ld.global.nc.v4.f32 	{%f457, %f458, %f459, %f460}, [%rd8+896];
	fma.rn.f32 	%f461, %f457, %f5, %f453;
	fma.rn.f32 	%f462, %f458, %f7, %f454;
	fma.rn.f32 	%f463, %f459, %f9, %f455;
	fma.rn.f32 	%f464, %f460, %f11, %f456;
	ld.global.nc.v4.f32 	{%f465, %f466, %f467, %f468}, [%rd8+912];
	fma.rn.f32 	%f469, %f465, %f17, %f461;
	fma.rn.f32 	%f470, %f466, %f19, %f462;
	fma.rn.f32 	%f471, %f467, %f21, %f463;
	fma.rn.f32 	%f472, %f468, %f23, %f464;
	ld.global.nc.v4.f32 	{%f473, %f474, %f475, %f476}, [%rd8+928];
	fma.rn.f32 	%f477, %f473, %f5, %f469;
	fma.rn.f32 	%f478, %f474, %f7, %f470;
	fma.rn.f32 	%f479, %f475, %f9, %f471;
	fma.rn.f32 	%f480, %f476, %f11, %f472;
	ld.global.nc.v4.f32 	{%f481, %f482, %f483, %f484}, [%rd8+944];
	fma.rn.f32 	%f485, %f481, %f17, %f477;
	fma.rn.f32 	%f486, %f482, %f19, %f478;
	fma.rn.f32 	%f487, %f483, %f21, %f479;
	fma.rn.f32 	%f488, %f484, %f23, %f480;
	ld.global.nc.v4.f32 	{%f489, %f490, %f491, %f492}, [%rd8+960];
	fma.rn.f32 	%f493, %f489, %f5, %f485;
	fma.rn.f32 	%f494, %f490, %f7, %f486;
	fma.rn.f32 	%f495, %f491, %f9, %f487;
	fma.rn.f32 	%f496, %f492, %f11, %f488;
	ld.global.nc.v4.f32 	{%f497, %f498, %f499, %f500}, [%rd8+976];
	fma.rn.f32 	%f501, %f497, %f17, %f493;
	fma.rn.f32 	%f502, %f498, %f19, %f494;
	fma.rn.f32 	%f503, %f499, %f21, %f495;
	fma.rn.f32 	%f504, %f500, %f23, %f496;
	ld.global.nc.v4.f32 	{%f505, %f506, %f507, %f508}, [%rd8+992];
	fma.rn.f32 	%f509, %f505, %f5, %f501;
	fma.rn.f32 	%f510, %f506, %f7, %f502;
	fma.rn.f32 	%f511, %f507, %f9, %f503;
	fma.rn.f32 	%f512, %f508, %f11, %f504;
	ld.global.nc.v4.f32 	{%f513, %f514, %f515, %f516}, [%rd8+1008];
	fma.rn.f32 	%f517, %f513, %f17, %f509;
	fma.rn.f32 	%f518, %f514, %f19, %f510;
	fma.rn.f32 	%f519, %f515, %f21, %f511;
	fma.rn.f32 	%f520, %f516, %f23, %f512;
	ld.global.nc.v4.f32 	{%f521, %f522, %f523, %f524}, [%rd8+1024];
	fma.rn.f32 	%f525, %f521, %f5, %f517;
	fma.rn.f32 	%f526, %f522, %f7, %f518;
	fma.rn.f32 	%f527, %f523, %f9, %f519;
	fma.rn.f32 	%f528, %f524, %f11, %f520;
	ld.global.nc.v4.f32 	{%f529, %f530, %f531, %f532}, [%rd8+1040];
	fma.rn.f32 	%f533, %f529, %f17, %f525;
	fma.rn.f32 	%f534, %f530, %f19, %f526;
	fma.rn.f32 	%f535, %f531, %f21, %f527;
	fma.rn.f32 	%f536, %f532, %f23, %f528;
	ld.global.nc.v4.f32 	{%f537, %f538, %f539, %f540}, [%rd8+1056];
	fma.rn.f32 	%f541, %f537, %f5, %f533;
	fma.rn.f32 	%f542, %f538, %f7, %f534;
	fma.rn.f32 	%f543, %f539, %f9, %f535;
	fma.rn.f32 	%f544, %f540, %f11, %f536;
	ld.global.nc.v4.f32 	{%f545, %f546, %f547, %f548}, [%rd8+1072];
	fma.rn.f32 	%f549, %f545, %f17, %f541;
	fma.rn.f32 	%f550, %f546, %f19, %f542;
	fma.rn.f32 	%f551, %f547, %f21, %f543;
	fma.rn.f32 	%f552, %f548, %f23, %f544;
	ld.global.nc.v4.f32 	{%f553, %f554, %f555, %f556}, [%rd8+1088];
	fma.rn.f32 	%f557, %f553, %f5, %f549;
	fma.rn.f32 	%f558, %f554, %f7, %f550;
	fma.rn.f32 	%f559, %f555, %f9, %f551;
	fma.rn.f32 	%f560, %f556, %f11, %f552;
	ld.global.nc.v4.f32 	{%f561, %f562, %f563, %f564}, [%rd8+1104];
	fma.rn.f32 	%f565, %f561, %f17, %f557;
	fma.rn.f32 	%f566, %f562, %f19, %f558;
	fma.rn.f32 	%f567, %f563, %f21, %f559;
	fma.rn.f32 	%f568, %f564, %f23, %f560;
	ld.global.nc.v4.f32 	{%f569, %f570, %f571, %f572}, [%rd8+1120];
	fma.rn.f32 	%f573, %f569, %f5, %f565;
	fma.rn.f32 	%f574, %f570, %f7, %f566;
	fma.rn.f32 	%f575, %f571, %f9, %f567;
	fma.rn.f32 	%f576, %f572, %f11, %f568;
	ld.global.nc.v4.f32 	{%f577, %f578, %f579, %f580}, [%rd8+1136];
	fma.rn.f32 	%f581, %f577, %f17, %f573;
	fma.rn.f32 	%f582, %f578, %f19, %f574;
	fma.rn.f32 	%f583, %f579, %f21, %f575;
	fma.rn.f32 	%f584, %f580, %f23, %f576;
	ld.global.nc.v4.f32 	{%f585, %f586, %f587, %f588}, [%rd8+1152];
	fma.rn.f32 	%f589, %f585, %f5, %f581;
	fma.rn.f32 	%f590, %f586, %f7, %f582;
	fma.rn.f32 	%f591, %f587, %f9, %f583;
	fma.rn.f32 	%f592, %f588, %f11, %f584;
	ld.global.nc.v4.f32 	{%f593, %f594, %f595, %f596}, [%rd8+1168];
	fma.rn.f32 	%f597, %f593, %f17, %f589;
	fma.rn.f32 	%f598, %f594, %f19, %f590;
	fma.rn.f32 	%f599, %f595, %f21, %f591;
	fma.rn.f32 	%f600, %f596, %f23, %f592;
	ld.global.nc.v4.f32 	{%f601, %f602, %f603, %f604}, [%rd8+1184];
	fma.rn.f32 	%f605, %f601, %f5, %f597;
	fma.rn.f32 	%f606, %f602, %f7, %f598;
	fma.rn.f32 	%f607, %f603, %f9, %f599;
	fma.rn.f32 	%f608, %f604, %f11, %f600;
	ld.global.nc.v4.f32 	{%f609, %f610, %f611, %f612}, [%rd8+1200];
	fma.rn.f32 	%f613, %f609, %f17, %f605;
	fma.rn.f32 	%f614, %f610, %f19, %f606;
	fma.rn.f32 	%f615, %f611, %f21, %f607;
	fma.rn.f32 	%f616, %f612, %f23, %f608;
	ld.global.nc.v4.f32 	{%f617, %f618, %f619, %f620}, [%rd8+1216];
	fma.rn.f32 	%f621, %f617, %f5, %f613;
	fma.rn.f32 	%f622, %f618, %f7, %f614;
	fma.rn.f32 	%f623, %f619, %f9, %f615;
	fma.rn.f32 	%f624, %f620, %f11, %f616;
	ld.global.nc.v4.f32 	{%f625, %f626, %f627, %f628}, [%rd8+1232];
	fma.rn.f32 	%f629, %f625, %f17, %f621;
	fma.rn.f32 	%f630, %f626, %f19, %f622;
	fma.rn.f32 	%f631, %f627, %f21, %f623;
	fma.rn.f32 	%f632, %f628, %f23, %f624;
	ld.global.nc.v4.f32 	{%f633, %f634, %f635, %f636}, [%rd8+1248];
	fma.rn.f32 	%f637, %f633, %f5, %f629;
	fma.rn.f32 	%f638, %f634, %f7, %f630;
	fma.rn.f32 	%f639, %f635, %f9, %f631;
	fma.rn.f32 	%f640, %f636, %f11, %f632;
	ld.global.nc.v4.f32 	{%f641, %f642, %f643, %f644}, [%rd8+1264];
	fma.rn.f32 	%f645, %f641, %f17, %f637;
	fma.rn.f32 	%f646, %f642, %f19, %f638;
	fma.rn.f32 	%f647, %f643, %f21, %f639;
	fma.rn.f32 	%f648, %f644, %f23, %f640;
	ld.global.nc.v4.f32 	{%f649, %f650, %f651, %f652}, [%rd8+1280];
	fma.rn.f32 	%f653, %f649, %f5, %f645;
	fma.rn.f32 	%f654, %f650, %f7, %f646;
	fma.rn.f32 	%f655, %f651, %f9, %f647;
	fma.rn.f32 	%f656, %f652, %f11, %f648;
	ld.global.nc.v4.f32 	{%f657, %f658, %f659, %f660}, [%rd8+1296];
	fma.rn.f32 	%f661, %f657, %f17, %f653;
	fma.rn.f32 	%f662, %f658, %f19, %f654;
	fma.rn.f32 	%f663, %f659, %f21, %f655;
	fma.rn.f32 	%f664, %f660, %f23, %f656;
	ld.global.nc.v4.f32 	{%f665, %f666, %f667, %f668}, [%rd8+1312];
	fma.rn.f32 	%f669, %f665, %f5, %f661;
	fma.rn.f32 	%f670, %f666, %f7, %f662;
	fma.rn.f32 	%f671, %f667, %f9, %f663;
	fma.rn.f32 	%f672, %f668, %f11, %f664;
	ld.global.nc.v4.f32 	{%f673, %f674, %f675, %f676}, [%rd8+1328];
	fma.rn.f32 	%f677, %f673, %f17, %f669;
	fma.rn.f32 	%f678, %f674, %f19, %f670;
	fma.rn.f32 	%f679, %f675, %f21, %f671;
	fma.rn.f32 	%f680, %f676, %f23, %f672;
	ld.global.nc.v4.f32 	{%f681, %f682, %f683, %f684}, [%rd8+1344];
	fma.rn.f32 	%f685, %f681, %f5, %f677;
	fma.rn.f32 	%f686, %f682, %f7, %f678;
	fma.rn.f32 	%f687, %f683, %f9, %f679;
	fma.rn.f32 	%f688, %f684, %f11, %f680;
	ld.global.nc.v4.f32 	{%f689, %f690, %f691, %f692}, [%rd8+1360];
	fma.rn.f32 	%f693, %f689, %f17, %f685;
	fma.rn.f32 	%f694, %f690, %f19, %f686;
	fma.rn.f32 	%f695, %f691, %f21, %f687;
	fma.rn.f32 	%f696, %f692, %f23, %f688;
	ld.global.nc.v4.f32 	{%f697, %f698, %f699, %f700}, [%rd8+1376];
	fma.rn.f32 	%f701, %f697, %f5, %f693;
	fma.rn.f32 	%f702, %f698, %f7, %f694;
	fma.rn.f32 	%f703, %f699, %f9, %f695;
	fma.rn.f32 	%f704, %f700, %f11, %f696;
	ld.global.nc.v4.f32 	{%f705, %f706, %f707, %f708}, [%rd8+1392];
	fma.rn.f32 	%f709, %f705, %f17, %f701;
	fma.rn.f32 	%f710, %f706, %f19, %f702;
	fma.rn.f32 	%f711, %f707, %f21, %f703;
	fma.rn.f32 	%f712, %f708, %f23, %f704;
	ld.global.nc.v4.f32 	{%f713, %f714, %f715, %f716}, [%rd8+1408];
	fma.rn.f32 	%f717, %f713, %f5, %f709;
	fma.rn.f32 	%f718, %f714, %f7, %f710;
	fma.rn.f32 	%f719, %f715, %f9, %f711;
	fma.rn.f32 	%f720, %f716, %f11, %f712;
	ld.global.nc.v4.f32 	{%f721, %f722, %f723, %f724}, [%rd8+1424];
	fma.rn.f32 	%f725, %f721, %f17, %f717;
	fma.rn.f32 	%f726, %f722, %f19, %f718;
	fma.rn.f32 	%f727, %f723, %f21, %f719;
	fma.rn.f32 	%f728, %f724, %f23, %f720;
	ld.global.nc.v4.f32 	{%f729, %f730, %f731, %f732}, [%rd8+1440];
	fma.rn.f32 	%f733, %f729, %f5, %f725;
	fma.rn.f32 	%f734, %f730, %f7, %f726;
	fma.rn.f32 	%f735, %f731, %f9, %f727;
	fma.rn.f32 	%f736, %f732, %f11, %f728;
	ld.global.nc.v4.f32 	{%f737, %f738, %f739, %f740}, [%rd8+1456];
	fma.rn.f32 	%f741, %f737, %f17, %f733;
	fma.rn.f32 	%f742, %f738, %f19, %f734;
	fma.rn.f32 	%f743, %f739, %f21, %f735;
	fma.rn.f32 	%f744, %f740, %f23, %f736;
	ld.global.nc.v4.f32 	{%f745, %f746, %f747, %f748}, [%rd8+1472];
	fma.rn.f32 	%f749, %f745, %f5, %f741;
	fma.rn.f32 	%f750, %f746, %f7, %f742;
	fma.rn.f32 	%f751, %f747, %f9, %f743;
	fma.rn.f32 	%f752, %f748, %f11, %f744;
	ld.global.nc.v4.f32 	{%f753, %f754, %f755, %f756}, [%rd8+1488];
	fma.rn.f32 	%f757, %f753, %f17, %f749;
	fma.rn.f32 	%f758, %f754, %f19, %f750;
	fma.rn.f32 	%f759, %f755, %f21, %f751;
	fma.rn.f32 	%f760, %f756, %f23, %f752;
	ld.global.nc.v4.f32 	{%f761, %f762, %f763, %f764}, [%rd8+1504];
	fma.rn.f32 	%f765, %f761, %f5, %f757;
	fma.rn.f32 	%f766, %f762, %f7, %f758;
	fma.rn.f32 	%f767, %f763, %f9, %f759;
	fma.rn.f32 	%f768, %f764, %f11, %f760;
	ld.global.nc.v4.f32 	{%f769, %f770, %f771, %f772}, [%rd8+1520];
	fma.rn.f32 	%f773, %f769, %f17, %f765;
	fma.rn.f32 	%f774, %f770, %f19, %f766;
	fma.rn.f32 	%f775, %f771, %f21, %f767;
	fma.rn.f32 	%f776, %f772, %f23, %f768;
	ld.global.nc.v4.f32 	{%f777, %f778, %f779, %f780}, [%rd8+1536];
	fma.rn.f32 	%f781, %f777, %f5, %f773;
	fma.rn.f32 	%f782, %f778, %f7, %f774;
	fma.rn.f32 	%f783, %f779, %f9, %f775;
	fma.rn.f32 	%f784, %f780, %f11, %f776;
	ld.global.nc.v4.f32 	{%f785, %f786, %f787, %f788}, [%rd8+1552];
	fma.rn.f32 	%f789, %f785, %f17, %f781;
	fma.rn.f32 	%f790, %f786, %f19, %f782;
	fma.rn.f32 	%f791, %f787, %f21, %f783;
	fma.rn.f32 	%f792, %f788, %f23, %f784;
	ld.global.nc.v4.f32 	{%f793, %f794, %f795, %f796}, [%rd8+1568];
	fma.rn.f32 	%f797, %f793, %f5, %f789;
	fma.rn.f32 	%f798, %f794, %f7, %f790;
	fma.rn.f32 	%f799, %f795, %f9, %f791;
	fma.rn.f32 	%f800, %f796, %f11, %f792;
	ld.global.nc.v4.f32 	{%f801, %f802, %f803, %f804}, [%rd8+1584];
	fma.rn.f32 	%f805, %f801, %f17, %f797;
	fma.rn.f32 	%f806, %f802, %f19, %f798;
	fma.rn.f32 	%f807, %f803, %f21, %f799;
	fma.rn.f32 	%f808, %f804, %f23, %f800;
	ld.global.nc.v4.f32 	{%f809, %f810, %f811, %f812}, [%rd8+1600];
	fma.rn.f32 	%f813, %f809, %f5, %f805;
	fma.rn.f32 	%f814, %f810, %f7, %f806;
	fma.rn.f32 	%f815, %f811, %f9, %f807;
	fma.rn.f32 	%f816, %f812, %f11, %f808;
	ld.global.nc.v4.f32 	{%f817, %f818, %f819, %f820}, [%rd8+1616];
	fma.rn.f32 	%f821, %f817, %f17, %f813;
	fma.rn.f32 	%f822, %f818, %f19, %f814;
	fma.rn.f32 	%f823, %f819, %f21, %f815;
	fma.rn.f32 	%f824, %f820, %f23, %f816;
	ld.global.nc.v4.f32 	{%f825, %f826, %f827, %f828}, [%rd8+1632];
	fma.rn.f32 	%f829, %f825, %f5, %f821;
	fma.rn.f32 	%f830, %f826, %f7, %f822;
	fma.rn.f32 	%f831, %f827, %f9, %f823;
	fma.rn.f32 	%f832, %f828, %f11, %f824;
	ld.global.nc.v4.f32 	{%f833, %f834, %f835, %f836}, [%rd8+1648];
	fma.rn.f32 	%f837, %f833, %f17, %f829;
	fma.rn.f32 	%f838, %f834, %f19, %f830;
	fma.rn.f32 	%f839, %f835, %f21, %f831;
	fma.rn.f32 	%f840, %f836, %f23, %f832;
	ld.global.nc.v4.f32 	{%f841, %f842, %f843, %f844}, [%rd8+1664];
	fma.rn.f32 	%f845, %f841, %f5, %f837;
	fma.rn.f32 	%f846, %f842, %f7, %f838;
	fma.rn.f32 	%f847, %f843, %f9, %f839;
	fma.rn.f32 	%f848, %f844, %f11, %f840;
	ld.global.nc.v4.f32 	{%f849, %f850, %f851, %f852}, [%rd8+1680];
	fma.rn.f32 	%f853, %f849, %f17, %f845;
	fma.rn.f32 	%f854, %f850, %f19, %f846;
	fma.rn.f32 	%f855, %f851, %f21, %f847;
	fma.rn.f32 	%f856, %f852, %f23, %f848;
	ld.global.nc.v4.f32 	{%f857, %f858, %f859, %f860}, [%rd8+1696];
	fma.rn.f32 	%f861, %f857, %f5, %f853;
	fma.rn.f32 	%f862, %f858, %f7, %f854;
	fma.rn.f32 	%f863, %f859, %f9, %f855;
	fma.rn.f32 	%f864, %f860, %f11, %f856;
	ld.global.nc.v4.f32 	{%f865, %f866, %f867, %f868}, [%rd8+1712];
	fma.rn.f32 	%f869, %f865, %f17, %f861;
	fma.rn.f32 	%f870, %f866, %f19, %f862;
	fma.rn.f32 	%f871, %f867, %f21, %f863;
	fma.rn.f32 	%f872, %f868, %f23, %f864;
	ld.global.nc.v4.f32 	{%f873, %f874, %f875, %f876}, [%rd8+1728];
	fma.rn.f32 	%f877, %f873, %f5, %f869;
	fma.rn.f32 	%f878, %f874, %f7, %f870;
	fma.rn.f32 	%f879, %f875, %f9, %f871;
	fma.rn.f32 	%f880, %f876, %f11, %f872;
	ld.global.nc.v4.f32 	{%f881, %f882, %f883, %f884}, [%rd8+1744];
	fma.rn.f32 	%f885, %f881, %f17, %f877;
	fma.rn.f32 	%f886, %f882, %f19, %f878;
	fma.rn.f32 	%f887, %f883, %f21, %f879;
	fma.rn.f32 	%f888, %f884, %f23, %f880;
	ld.global.nc.v4.f32 	{%f889, %f890, %f891, %f892}, [%rd8+1760];
	fma.rn.f32 	%f893, %f889, %f5, %f885;
	fma.rn.f32 	%f894, %f890, %f7, %f886;
	fma.rn.f32 	%f895, %f891, %f9, %f887;
	fma.rn.f32 	%f896, %f892, %f11, %f888;
	ld.global.nc.v4.f32 	{%f897, %f898, %f899, %f900}, [%rd8+1776];
	fma.rn.f32 	%f901, %f897, %f17, %f893;
	fma.rn.f32 	%f902, %f898, %f19, %f894;
	fma.rn.f32 	%f903, %f899, %f21, %f895;
	fma.rn.f32 	%f904, %f900, %f23, %f896;
	ld.global.nc.v4.f32 	{%f905, %f906, %f907, %f908}, [%rd8+1792];
	fma.rn.f32 	%f909, %f905, %f5, %f901;
	fma.rn.f32 	%f910, %f906, %f7, %f902;
	fma.rn.f32 	%f911, %f907, %f9, %f903;
	fma.rn.f32 	%f912, %f908, %f11, %f904;
	ld.global.nc.v4.f32 	{%f913, %f914, %f915, %f916}, [%rd8+1808];
	fma.rn.f32 	%f917, %f913, %f17, %f909;
	fma.rn.f32 	%f918, %f914, %f19, %f910;
	fma.rn.f32 	%f919, %f915, %f21, %f911;
	fma.rn.f32 	%f920, %f916, %f23, %f912;
	ld.global.nc.v4.f32 	{%f921, %f922, %f923, %f924}, [%rd8+1824];
	fma.rn.f32 	%f925, %f921, %f5, %f917;
	fma.rn.f32 	%f926, %f922, %f7, %f918;
	fma.rn.f32 	%f927, %f923, %f9, %f919;
	fma.rn.f32 	%f928, %f924, %f11, %f920;
	ld.global.nc.v4.f32 	{%f929, %f930, %f931, %f932}, [%rd8+1840];
	fma.rn.f32 	%f933, %f929, %f17, %f925;
	fma.rn.f32 	%f934, %f930, %f19, %f926;
	fma.rn.f32 	%f935, %f931, %f21, %f927;
	fma.rn.f32 	%f936, %f932, %f23, %f928;
	ld.global.nc.v4.f32 	{%f937, %f938, %f939, %f940}, [%rd8+1856];
	fma.rn.f32 	%f941, %f937, %f5, %f933;
	fma.rn.f32 	%f942, %f938, %f7, %f934;
	fma.rn.f32 	%f943, %f939, %f9, %f935;
	fma.rn.f32 	%f944, %f940, %f11, %f936;
	ld.global.nc.v4.f32 	{%f945, %f946, %f947, %f948}, [%rd8+1872];
	fma.rn.f32 	%f949, %f945, %f17, %f941;
	fma.rn.f32 	%f950, %f946, %f19, %f942;
	fma.rn.f32 	%f951, %f947, %f21, %f943;
	fma.rn.f32 	%f952, %f948, %f23, %f944;
	ld.global.nc.v4.f32 	{%f953, %f954, %f955, %f956}, [%rd8+1888];
	fma.rn.f32 	%f957, %f953, %f5, %f949;
	fma.rn.f32 	%f958, %f954, %f7, %f950;
	fma.rn.f32 	%f959, %f955, %f9, %f951;
	fma.rn.f32 	%f960, %f956, %f11, %f952;
	ld.global.nc.v4.f32 	{%f961, %f962, %f963, %f964}, [%rd8+1904];
	fma.rn.f32 	%f965, %f961, %f17, %f957;
	fma.rn.f32 	%f966, %f962, %f19, %f958;
	fma.rn.f32 	%f967, %f963, %f21, %f959;
	fma.rn.f32 	%f968, %f964, %f23, %f960;
	ld.global.nc.v4.f32 	{%f969, %f970, %f971, %f972}, [%rd8+1920];
	fma.rn.f32 	%f973, %f969, %f5, %f965;
	fma.rn.f32 	%f974, %f970, %f7, %f966;
	fma.rn.f32 	%f975, %f971, %f9, %f967;
	fma.rn.f32 	%f976, %f972, %f11, %f968;
	ld.global.nc.v4.f32 	{%f977, %f978, %f979, %f980}, [%rd8+1936];
	fma.rn.f32 	%f981, %f977, %f17, %f973;
	fma.rn.f32 	%f982, %f978, %f19, %f974;
	fma.rn.f32 	%f983, %f979, %f21, %f975;
	fma.rn.f32 	%f984, %f980, %f23, %f976;
	ld.global.nc.v4.f32 	{%f985, %f986, %f987, %f988}, [%rd8+1952];
	fma.rn.f32 	%f989, %f985, %f5, %f981;
	fma.rn.f32 	%f990, %f986, %f7, %f982;
	fma.rn.f32 	%f991, %f987, %f9, %f983;
	fma.rn.f32 	%f992, %f988, %f11, %f984;
	ld.global.nc.v4.f32 	{%f993, %f994, %f995, %f996}, [%rd8+1968];
	fma.rn.f32 	%f997, %f993, %f17, %f989;
	fma.rn.f32 	%f998, %f994, %f19, %f990;
	fma.rn.f32 	%f999, %f995, %f21, %f991;
	fma.rn.f32 	%f1000, %f996, %f23, %f992;
	ld.global.nc.v4.f32 	{%f1001, %f1002, %f1003, %f1004}, [%rd8+1984];
	fma.rn.f32 	%f1005, %f1001, %f5, %f997;
	fma.rn.f32 	%f1006, %f1002, %f7, %f998;
	fma.rn.f32 	%f1007, %f1003, %f9, %f999;
	fma.rn.f32 	%f1008, %f1004, %f11, %f1000;
	ld.global.nc.v4.f32 	{%f1009, %f1010, %f1011, %f1012}, [%rd8+2000];
	fma.rn.f32 	%f1013, %f1009, %f17, %f1005;
	fma.rn.f32 	%f1014, %f1010, %f19, %f1006;
	fma.rn.f32 	%f1015, %f1011, %f21, %f1007;
	fma.rn.f32 	%f1016, %f1012, %f23, %f1008;
	ld.global.nc.v4.f32 	{%f1017, %f1018, %f1019, %f1020}, [%rd8+2016];
	fma.rn.f32 	%f1021, %f1017, %f5, %f1013;
	fma.rn.f32 	%f1022, %f1018, %f7, %f1014;
	fma.rn.f32 	%f1023, %f1019, %f9, %f1015;
	fma.rn.f32 	%f1024, %f1020, %f11, %f1016;
	ld.global.nc.v4.f32 	{%f1025, %f1026, %f1027, %f1028}, [%rd8+2032];
	fma.rn.f32 	%f1029, %f1025, %f17, %f1021;
	fma.rn.f32 	%f1030, %f1026, %f19, %f1022;
	fma.rn.f32 	%f1031, %f1027, %f21, %f1023;
	fma.rn.f32 	%f1032, %f1028, %f23, %f1024;
	add.f32 	%f1033, %f1029, %f1030;
	add.f32 	%f1034, %f1031, %f1032;
	add.f32 	%f1035, %f1033, %f1034;
	mul.wide.s32 	%rd9, %r1, 4;
	add.s64 	%rd10, %rd5, %rd9;
	st.global.f32 	[%rd10], %f1035;
$L__BB1_2:
	ret;

}


// ===== COMPILED SASS (sm_100) =====

	.target	sm_100

	.elftype	@"ET_EXEC"


//--------------------- .note.nv.tkinfo           --------------------------
	.section	.note.nv.tkinfo,"",@"SHT_NOTE"
	.sectionflags	@"SHF_NOTE_NV_TKINFO"
	.tkinfo
        /*0018*/ 	.word	0x00000002
        /*0030*/ 	.string	""
        /*0030*/ 	.string	"ptxas"
        /*0030*/ 	.string	"Cuda compilation tools, release 13.0, V13.0.88"
        /*0030*/ 	.string	"Build cuda_13.0.r13.0/compiler.36424714_0"
        /*0030*/ 	.string	"-arch sm_100 -m 64 "



//--------------------- .note.nv.cuinfo           --------------------------
	.section	.note.nv.cuinfo,"",@"SHT_NOTE"
	.sectionflags	@"SHF_NOTE_NV_CUINFO"
        /*0018*/ 	.short	0x0002
        /*001a*/ 	.short	0x0064
        /*001c*/ 	.short	0x0082
	.zero		2


//--------------------- .nv.info                  --------------------------
	.section	.nv.info,"",@"SHT_CUDA_INFO"
	.align	4


	//----- nvinfo : EIATTR_REGCOUNT
	.align		4
        /*0000*/ 	.byte	0x04, 0x2f
        /*0002*/ 	.short	(.L_1 - .L_0)
	.align		4
.L_0:
        /*0004*/ 	.word	index@(_ZN3ch827loop_unrolling_naive_kernelEPKfS1_Pfi)
        /*0008*/ 	.word	0x0000000b


	//----- nvinfo : EIATTR_FRAME_SIZE
	.align		4
.L_1:
        /*000c*/ 	.byte	0x04, 0x11
        /*000e*/ 	.short	(.L_3 - .L_2)
	.align		4
.L_2:
        /*0010*/ 	.word	index@(_ZN3ch827loop_unrolling_naive_kernelEPKfS1_Pfi)
        /*0014*/ 	.word	0x00000000


	//----- nvinfo : EIATTR_REGCOUNT
	.align		4
.L_3:
        /*0018*/ 	.byte	0x04, 0x2f
        /*001a*/ 	.short	(.L_5 - .L_4)
	.align		4
.L_4:
        /*001c*/ 	.word	index@(_ZN3ch831loop_unrolling_optimized_kernelEPKfS1_Pfi)
        /*0020*/ 	.word	0x00000022


	//----- nvinfo : EIATTR_FRAME_SIZE
	.align		4
.L_5:
        /*0024*/ 	.byte	0x04, 0x11
        /*0026*/ 	.short	(.L_7 - .L_6)
	.align		4
.L_6:
        /*0028*/ 	.word	index@(_ZN3ch831loop_unrolling_optimized_kernelEPKfS1_Pfi)
        /*002c*/ 	.word	0x00000000


	//----- nvinfo : EIATTR_MIN_STACK_SIZE
	.align		4
.L_7:
        /*0030*/ 	.byte	0x04, 0x12
        /*0032*/ 	.short	(.L_9 - .L_8)
	.align		4
.L_8:
        /*0034*/ 	.word	index@(_ZN3ch831loop_unrolling_optimized_kernelEPKfS1_Pfi)
        /*0038*/ 	.word	0x00000000


	//----- nvinfo : EIATTR_MIN_STACK_SIZE
	.align		4
.L_9:
        /*003c*/ 	.byte	0x04, 0x12
        /*003e*/ 	.short	(.L_11 - .L_10)
	.align		4
.L_10:
        /*0040*/ 	.word	index@(_ZN3ch827loop_unrolling_naive_kernelEPKfS1_Pfi)
        /*0044*/ 	.word	0x00000000
.L_11:


//--------------------- .nv.compat                --------------------------
	.section	.nv.compat,"",@"SHT_CUDA_COMPAT_INFO"
	.align	4
        /*0000*/ 	.byte	0x02, 0x09, 0x00, 0x00, 0x02, 0x02, 0x01, 0x00, 0x02, 0x05, 0x05, 0x00, 0x03, 0x07, 0x01, 0x01
        /*0010*/ 	.byte	0x02, 0x03, 0x00, 0x00, 0x02, 0x06, 0x01, 0x00, 0x04, 0x0b, 0x08, 0x00, 0x09, 0x00, 0x00, 0x00
        /*0020*/ 	.byte	0x00, 0x00, 0x00, 0x00


//--------------------- .nv.info._ZN3ch831loop_unrolling_optimized_kernelEPKfS1_Pfi --------------------------
	.section	.nv.info._ZN3ch831loop_unrolling_optimized_kernelEPKfS1_Pfi,"",@"SHT_CUDA_INFO"
	.sectionflags	@""
	.align	4


	//----- nvinfo : EIATTR_CUDA_API_VERSION
	.align		4
        /*0000*/ 	.byte	0x04, 0x37
        /*0002*/ 	.short	(.L_13 - .L_12)
.L_12:
        /*0004*/ 	.word	0x00000082


	//----- nvinfo : EIATTR_KPARAM_INFO
	.align		4
.L_13:
        /*0008*/ 	.byte	0x04, 0x17
        /*000a*/ 	.short	(.L_15 - .L_14)
.L_14:
        /*000c*/ 	.word	0x00000000
        /*0010*/ 	.short	0x0003
        /*0012*/ 	.short	0x0018
        /*0014*/ 	.byte	0x00, 0xf0, 0x11, 0x00


	//----- nvinfo : EIATTR_KPARAM_INFO
	.align		4
.L_15:
        /*0018*/ 	.byte	0x04, 0x17
        /*001a*/ 	.short	(.L_17 - .L_16)
.L_16:
        /*001c*/ 	.word	0x00000000
        /*0020*/ 	.short	0x0002
        /*0022*/ 	.short	0x0010
        /*0024*/ 	.byte	0x00, 0xf5, 0x21, 0x00


	//----- nvinfo : EIATTR_KPARAM_INFO
	.align		4
.L_17:
        /*0028*/ 	.byte	0x04, 0x17
        /*002a*/ 	.short	(.L_19 - .L_18)
.L_18:
        /*002c*/ 	.word	0x00000000
        /*0030*/ 	.short	0x0001
        /*0032*/ 	.short	0x0008
        /*0034*/ 	.byte	0x00, 0xf5, 0x21, 0x00


	//----- nvinfo : EIATTR_KPARAM_INFO
	.align		4
.L_19:
        /*0038*/ 	.byte	0x04, 0x17
        /*003a*/ 	.short	(.L_21 - .L_20)
.L_20:
        /*003c*/ 	.word	0x00000000
        /*0040*/ 	.short	0x0000
        /*0042*/ 	.short	0x0000
        /*0044*/ 	.byte	0x00, 0xf5, 0x21, 0x00


	//----- nvinfo : EIATTR_SPARSE_MMA_MASK
	.align		4
.L_21:
        /*0048*/ 	.byte	0x03, 0x50
        /*004a*/ 	.short	0x0000


	//----- nvinfo : EIATTR_MAXREG_COUNT
	.align		4
        /*004c*/ 	.byte	0x03, 0x1b
        /*004e*/ 	.short	0x00ff


	//----- nvinfo : EIATTR_MERCURY_ISA_VERSION
	.align		4
        /*0050*/ 	.byte	0x03, 0x5f
        /*0052*/ 	.short	0x0101


	//----- nvinfo : EIATTR_VRC_CTA_INIT_COUNT
	.align		4
        /*0054*/ 	.byte	0x02, 0x4a
	.zero		1
	.zero		1


	//----- nvinfo : EIATTR_EXIT_INSTR_OFFSETS
	.align		4
        /*0058*/ 	.byte	0x04, 0x1c
        /*005a*/ 	.short	(.L_23 - .L_22)


	//   ....[0]....
.L_22:
        /*005c*/ 	.word	0x00000070


	//   ....[1]....
        /*0060*/ 	.word	0x000029b0


	//----- nvinfo : EIATTR_CBANK_PARAM_SIZE
	.align		4
.L_23:
        /*0064*/ 	.byte	0x03, 0x19
        /*0066*/ 	.short	0x001c


	//----- nvinfo : EIATTR_PARAM_CBANK
	.align		4
        /*0068*/ 	.byte	0x04, 0x0a
        /*006a*/ 	.short	(.L_25 - .L_24)
	.align		4
.L_24:
        /*006c*/ 	.word	index@(.nv.constant0._ZN3ch831loop_unrolling_optimized_kernelEPKfS1_Pfi)
        /*0070*/ 	.short	0x0380
        /*0072*/ 	.short	0x001c


	//----- nvinfo : EIATTR_SW_WAR
	.align		4
.L_25:
        /*0074*/ 	.byte	0x04, 0x36
        /*0076*/ 	.short	(.L_27 - .L_26)
.L_26:
        /*0078*/ 	.word	0x00000008
.L_27:


//--------------------- .nv.info._ZN3ch827loop_unrolling_naive_kernelEPKfS1_Pfi --------------------------
	.section	.nv.info._ZN3ch827loop_unrolling_naive_kernelEPKfS1_Pfi,"",@"SHT_CUDA_INFO"
	.sectionflags	@""
	.align	4


	//----- nvinfo : EIATTR_CUDA_API_VERSION
	.align		4
        /*0000*/ 	.byte	0x04, 0x37
        /*0002*/ 	.short	(.L_29 - .L_28)
.L_28:
        /*0004*/ 	.word	0x00000082


	//----- nvinfo : EIATTR_KPARAM_INFO
	.align		4
.L_29:
        /*0008*/ 	.byte	0x04, 0x17
        /*000a*/ 	.short	(.L_31 - .L_30)
.L_30:
        /*000c*/ 	.word	0x00000000
        /*0010*/ 	.short	0x0003
        /*0012*/ 	.short	0x0018
        /*0014*/ 	.byte	0x00, 0xf0, 0x11, 0x00


	//----- nvinfo : EIATTR_KPARAM_INFO
	.align		4
.L_31:
        /*0018*/ 	.byte	0x04, 0x17
        /*001a*/ 	.short	(.L_33 - .L_32)
.L_32:
        /*001c*/ 	.word	0x00000000
        /*0020*/ 	.short	0x0002
        /*0022*/ 	.short	0x0010
        /*0024*/ 	.byte	0x00, 0xf5, 0x21, 0x00


	//----- nvinfo : EIATTR_KPARAM_INFO
	.align		4
.L_33:
        /*0028*/ 	.byte	0x04, 0x17
        /*002a*/ 	.short	(.L_35 - .L_34)
.L_34:
        /*002c*/ 	.word	0x00000000
        /*0030*/ 	.short	0x0001
        /*0032*/ 	.short	0x0008
        /*0034*/ 	.byte	0x00, 0xf5, 0x21, 0x00


	//----- nvinfo : EIATTR_KPARAM_INFO
	.align		4
.L_35:
        /*0038*/ 	.byte	0x04, 0x17
        /*003a*/ 	.short	(.L_37 - .L_36)
.L_36:
        /*003c*/ 	.word	0x00000000
        /*0040*/ 	.short	0x0000
        /*0042*/ 	.short	0x0000
        /*0044*/ 	.byte	0x00, 0xf5, 0x21, 0x00


	//----- nvinfo : EIATTR_SPARSE_MMA_MASK
	.align		4
.L_37:
        /*0048*/ 	.byte	0x03, 0x50
        /*004a*/ 	.short	0x0000


	//----- nvinfo : EIATTR_MAXREG_COUNT
	.align		4
        /*004c*/ 	.byte	0x03, 0x1b
        /*004e*/ 	.short	0x00ff


	//----- nvinfo : EIATTR_MERCURY_ISA_VERSION
	.align		4
        /*0050*/ 	.byte	0x03, 0x5f
        /*0052*/ 	.short	0x0101


	//----- nvinfo : EIATTR_VRC_CTA_INIT_COUNT
	.align		4
        /*0054*/ 	.byte	0x02, 0x4a
	.zero		1
	.zero		1


	//----- nvinfo : EIATTR_EXIT_INSTR_OFFSETS
	.align		4
        /*0058*/ 	.byte	0x04, 0x1c
        /*005a*/ 	.short	(.L_39 - .L_38)


	//   ....[0]....
.L_38:
        /*005c*/ 	.word	0x00000070


	//   ....[1]....
        /*0060*/ 	.word	0x00000320


	//----- nvinfo : EIATTR_CBANK_PARAM_SIZE
	.align		4
.L_39:
        /*0064*/ 	.byte	0x03, 0x19
        /*0066*/ 	.short	0x001c


	//----- nvinfo : EIATTR_PARAM_CBANK
	.align		4
        /*0068*/ 	.byte	0x04, 0x0a
        /*006a*/ 	.short	(.L_41 - .L_40)
	.align		4
.L_40:
        /*006c*/ 	.word	index@(.nv.constant0._ZN3ch827loop_unrolling_naive_kernelEPKfS1_Pfi)
        /*0070*/ 	.short	0x0380
        /*0072*/ 	.short	0x001c


	//----- nvinfo : EIATTR_SW_WAR
	.align		4
.L_41:
        /*0074*/ 	.byte	0x04, 0x36
        /*0076*/ 	.short	(.L_43 - .L_42)
.L_42:
        /*0078*/ 	.word	0x00000008
.L_43:


//--------------------- .nv.callgraph             --------------------------
	.section	.nv.callgraph,"",@"SHT_CUDA_CALLGRAPH"
	.align	4
	.sectionentsize	8
	.align		4
        /*0000*/ 	.word	0x00000000
	.align		4
        /*0004*/ 	.word	0xffffffff
	.align		4
        /*0008*/ 	.word	0x00000000
	.align		4
        /*000c*/ 	.word	0xfffffffe
	.align		4
        /*0010*/ 	.word	0x00000000
	.align		4
        /*0014*/ 	.word	0xfffffffd
	.align		4
        /*0018*/ 	.word	0x00000000
	.align		4
        /*001c*/ 	.word	0xfffffffc


//--------------------- .text._ZN3ch831loop_unrolling_optimized_kernelEPKfS1_Pfi --------------------------
	.section	.text._ZN3ch831loop_unrolling_optimized_kernelEPKfS1_Pfi,"ax",@progbits
	.align	128
        .global         _ZN3ch831loop_unrolling_optimized_kernelEPKfS1_Pfi
        .type           _ZN3ch831loop_unrolling_optimized_kernelEPKfS1_Pfi,@function
        .size           _ZN3ch831loop_unrolling_optimized_kernelEPKfS1_Pfi,(.L_x_3 - _ZN3ch831loop_unrolling_optimized_kernelEPKfS1_Pfi)
        .other          _ZN3ch831loop_unrolling_optimized_kernelEPKfS1_Pfi,@"STO_CUDA_ENTRY STV_DEFAULT"
_ZN3ch831loop_unrolling_optimized_kernelEPKfS1_Pfi:
.text._ZN3ch831loop_unrolling_optimized_kernelEPKfS1_Pfi:
[----:B------:R-:W-:Y:S01]  /*0000*/  LDC R1, c[0x0][0x37c] ;  /* 0x0000df00ff017b82 */ /* 0x000fe20000000800 */
[----:B------:R-:W0:Y:S07]  /*0010*/  S2R R3, SR_TID.X ;  /* 0x0000000000037919 */ /* 0x000e2e0000002100 */
[----:B------:R-:W0:Y:S01]  /*0020*/  S2UR UR4, SR_CTAID.X ;  /* 0x00000000000479c3 */ /* 0x000e220000002500 */
[----:B------:R-:W1:Y:S07]  /*0030*/  LDCU UR5, c[0x0][0x398] ;  /* 0x00007300ff0577ac */ /* 0x000e6e0008000800 */
[----:B------:R-:W0:Y:S02]  /*0040*/  LDC R24, c[0x0][0x360] ;  /* 0x0000d800ff187b82 */ /* 0x000e240000000800 */
[----:B0-----:R-:W-:-:S05]  /*0050*/  IMAD R24, R24, UR4, R3 ;  /* 0x0000000418187c24 */ /* 0x001fca000f8e0203 */
[----:B-1----:R-:W-:-:S13]  /*0060*/  ISETP.GE.AND P0, PT, R24, UR5, PT ;  /* 0x0000000518007c0c */ /* 0x002fda000bf06270 */
[----:B------:R-:W-:Y:S05]  /*0070*/  @P0 EXIT ;  /* 0x000000000000094d */ /* 0x000fea0003800000 */
[----:B------:R-:W0:Y:S01]  /*0080*/  LDC.64 R26, c[0x0][0x380] ;  /* 0x0000e000ff1a7b82 */ /* 0x000e220000000a00 */
[----:B------:R-:W1:Y:S01]  /*0090*/  LDCU.64 UR4, c[0x0][0x358] ;  /* 0x00006b00ff0477ac */ /* 0x000e620008000a00 */
[----:B------:R-:W-:-:S06]  /*00a0*/  SHF.L.U32 R3, R24, 0x9, RZ ;  /* 0x0000000918037819 */ /* 0x000fcc00000006ff */
[----:B------:R-:W2:Y:S01]  /*00b0*/  LDC.64 R28, c[0x0][0x388] ;  /* 0x0000e200ff1c7b82 */ /* 0x000ea20000000a00 */
[----:B0-----:R-:W-:-:S05]  /*00c0*/  IMAD.WIDE R26, R3, 0x4, R26 ;  /* 0x00000004031a7825 */ /* 0x001fca00078e021a */
[----:B-1----:R-:W3:Y:S04]  /*00d0*/  LDG.E.128.CONSTANT R4, desc[UR4][R26.64] ;  /* 0x000000041a047981 */ /* 0x002ee8000c1e9d00 */
[----:B--2---:R-:W3:Y:S04]  /*00e0*/  LDG.E.CONSTANT R25, desc[UR4][R28.64] ;  /* 0x000000041c197981 */ /* 0x004ee8000c1e9900 */
[----:B------:R-:W2:Y:S04]  /*00f0*/  LDG.E.CONSTANT R21, desc[UR4][R28.64+0x10] ;  /* 0x000010041c157981 */ /* 0x000ea8000c1e9900 */
[----:B------:R-:W2:Y:S04]  /*0100*/  LDG.E.128.CONSTANT R16, desc[UR4][R26.64+0x10] ;  /* 0x000010041a107981 */ /* 0x000ea8000c1e9d00 */
[----:B------:R-:W4:Y:S04]  /*0110*/  LDG.E.CONSTANT R22, desc[UR4][R28.64+0x4] ;  /* 0x000004041c167981 */ /* 0x000f28000c1e9900 */
[----:B------:R-:W5:Y:S04]  /*0120*/  LDG.E.CONSTANT R23, desc[UR4][R28.64+0x8] ;  /* 0x000008041c177981 */ /* 0x000f68000c1e9900 */
[----:B------:R-:W5:Y:S04]  /*0130*/  LDG.E.CONSTANT R2, desc[UR4][R28.64+0x14] ;  /* 0x000014041c027981 */ /* 0x000f68000c1e9900 */
[----:B------:R-:W5:Y:S04]  /*0140*/  LDG.E.CONSTANT R20, desc[UR4][R28.64+0xc] ;  /* 0x00000c041c147981 */ /* 0x000f68000c1e9900 */
[----:B------:R-:W5:Y:S04]  /*0150*/  LDG.E.CONSTANT R3, desc[UR4][R28.64+0x18] ;  /* 0x000018041c037981 */ /* 0x000f68000c1e9900 */
[----:B------:R-:W5:Y:S04]  /*0160*/  LDG.E.CONSTANT R0, desc[UR4][R28.64+0x1c] ;  /* 0x00001c041c007981 */ /* 0x000f68000c1e9900 */
[----:B------:R-:W5:Y:S01]  /*0170*/  LDG.E.128.CONSTANT R8, desc[UR4][R26.64+0x20] ;  /* 0x000020041a087981 */ /* 0x000f62000c1e9d00 */
[----:B---3--:R-:W-:-:S04]  /*0180*/  FFMA R13, R4, R25, RZ ;  /* 0x00000019040d7223 */ /* 0x008fc800000000ff */
[----:B--2---:R-:W-:Y:S02]  /*0190*/  FFMA R16, R16, R21, R13 ;  /* 0x0000001510107223 */ /* 0x004fe4000000000d */
[----:B------:R-:W2:Y:S01]  /*01a0*/  LDG.E.128.CONSTANT R12, desc[UR4][R26.64+0x30] ;  /* 0x000030041a0c7981 */ /* 0x000ea2000c1e9d00 */
[----:B----4-:R-:W-:Y:S01]  /*01b0*/  FFMA R4, R5, R22, RZ ;  /* 0x0000001605047223 */ /* 0x010fe200000000ff */
[----:B-----5:R-:W-:-:S03]  /*01c0*/  FFMA R5, R6, R23, RZ ;  /* 0x0000001706057223 */ /* 0x020fc600000000ff */
[----:B------:R-:W-:Y:S01]  /*01d0*/  FFMA R17, R17, R2, R4 ;  /* 0x0000000211117223 */ /* 0x000fe20000000004 */
[----:B------:R-:W-:Y:S01]  /*01e0*/  FFMA R4, R7, R20, RZ ;  /* 0x0000001407047223 */ /* 0x000fe200000000ff */
[----:B------:R-:W-:-:S03]  /*01f0*/  FFMA R18, R18, R3, R5 ;  /* 0x0000000312127223 */ /* 0x000fc60000000005 */
[----:B------:R-:W-:Y:S01]  /*0200*/  FFMA R5, R19, R0, R4 ;  /* 0x0000000013057223 */ /* 0x000fe20000000004 */
[----:B------:R-:W-:Y:S01]  /*0210*/  FFMA R8, R25, R8, R16 ;  /* 0x0000000819087223 */ /* 0x000fe20000000010 */
[----:B------:R-:W-:Y:S01]  /*0220*/  FFMA R9, R22, R9, R17 ;  /* 0x0000000916097223 */ /* 0x000fe20000000011 */
[----:B------:R-:W-:Y:S02]  /*0230*/  FFMA R28, R23, R10, R18 ;  /* 0x0000000a171c7223 */ /* 0x000fe40000000012 */
[----:B------:R-:W3:Y:S01]  /*0240*/  LDG.E.128.CONSTANT R16, desc[UR4][R26.64+0x40] ;  /* 0x000040041a107981 */ /* 0x000ee2000c1e9d00 */
[----:B------:R-:W-:-:S03]  /*0250*/  FFMA R29, R20, R11, R5 ;  /* 0x0000000b141d7223 */ /* 0x000fc60000000005 */
[----:B------:R-:W4:Y:S01]  /*0260*/  LDG.E.128.CONSTANT R4, desc[UR4][R26.64+0x50] ;  /* 0x000050041a047981 */ /* 0x000f22000c1e9d00 */
[----:B--2---:R-:W-:Y:S01]  /*0270*/  FFMA R12, R21, R12, R8 ;  /* 0x0000000c150c7223 */ /* 0x004fe20000000008 */
[----:B------:R-:W-:Y:S02]  /*0280*/  FFMA R13, R2, R13, R9 ;  /* 0x0000000d020d7223 */ /* 0x000fe40000000009 */
[----:B------:R-:W2:Y:S01]  /*0290*/  LDG.E.128.CONSTANT R8, desc[UR4][R26.64+0x60] ;  /* 0x000060041a087981 */ /* 0x000ea2000c1e9d00 */
[----:B------:R-:W-:Y:S01]  /*02a0*/  FFMA R14, R3, R14, R28 ;  /* 0x0000000e030e7223 */ /* 0x000fe2000000001c */
[----:B------:R-:W-:Y:S01]  /*02b0*/  FFMA R15, R0, R15, R29 ;  /* 0x0000000f000f7223 */ /* 0x000fe2000000001d */
[----:B---3--:R-:W-:Y:S02]  /*02c0*/  FFMA R12, R25, R16, R12 ;  /* 0x00000010190c7223 */ /* 0x008fe4000000000c */
[----:B------:R-:W-:Y:S01]  /*02d0*/  FFMA R14, R23, R18, R14 ;  /* 0x00000012170e7223 */ /* 0x000fe2000000000e */
[----:B------:R-:W-:Y:S01]  /*02e0*/  FFMA R17, R22, R17, R13 ;  /* 0x0000001116117223 */ /* 0x000fe2000000000d */
[----:B------:R-:W-:Y:S01]  /*02f0*/  FFMA R19, R20, R19, R15 ;  /* 0x0000001314137223 */ /* 0x000fe2000000000f */
[----:B----4-:R-:W-:Y:S01]  /*0300*/  FFMA R4, R21, R4, R12 ;  /* 0x0000000415047223 */ /* 0x010fe2000000000c */
[----:B------:R-:W-:-:S02]  /*0310*/  FFMA R28, R3, R6, R14 ;  /* 0x00000006031c7223 */ /* 0x000fc4000000000e */
[----:B------:R-:W3:Y:S01]  /*0320*/  LDG.E.128.CONSTANT R12, desc[UR4][R26.64+0x70] ;  /* 0x000070041a0c7981 */ /* 0x000ee2000c1e9d00 */
[----:B------:R-:W-:Y:S01]  /*0330*/  FFMA R17, R2, R5, R17 ;  /* 0x0000000502117223 */ /* 0x000fe20000000011 */
[----:B------:R-:W-:Y:S01]  /*0340*/  FFMA R29, R0, R7, R19 ;  /* 0x00000007001d7223 */ /* 0x000fe20000000013 */
[----:B--2---:R-:W-:Y:S02]  /*0350*/  FFMA R8, R25, R8, R4 ;  /* 0x0000000819087223 */ /* 0x004fe40000000004 */
[----:B------:R-:W2:Y:S01]  /*0360*/  LDG.E.128.CONSTANT R4, desc[UR4][R26.64+0x80] ;  /* 0x000080041a047981 */ /* 0x000ea2000c1e9d00 */
[----:B------:R-:W-:-:S03]  /*0370*/  FFMA R9, R22, R9, R17 ;  /* 0x0000000916097223 */ /* 0x000fc60000000011 */
[----:B------:R-:W4:Y:S01]  /*0380*/  LDG.E.128.CONSTANT R16, desc[UR4][R26.64+0x90] ;  /* 0x000090041a107981 */ /* 0x000f22000c1e9d00 */
[----:B------:R-:W-:Y:S01]  /*0390*/  FFMA R10, R23, R10, R28 ;  /* 0x0000000a170a7223 */ /* 0x000fe2000000001c */
[----:B------:R-:W-:Y:S01]  /*03a0*/  FFMA R11, R20, R11, R29 ;  /* 0x0000000b140b7223 */ /* 0x000fe2000000001d */
[----:B---3--:R-:W-:Y:S02]  /*03b0*/  FFMA R8, R21, R12, R8 ;  /* 0x0000000c15087223 */ /* 0x008fe40000000008 */
[----:B------:R-:W-:Y:S01]  /*03c0*/  FFMA R10, R3, R14, R10 ;  /* 0x0000000e030a7223 */ /* 0x000fe2000000000a */
[----:B------:R-:W-:Y:S01]  /*03d0*/  FFMA R13, R2, R13, R9 ;  /* 0x0000000d020d7223 */ /* 0x000fe20000000009 */
[----:B------:R-:W-:Y:S01]  /*03e0*/  FFMA R15, R0, R15, R11 ;  /* 0x0000000f000f7223 */ /* 0x000fe2000000000b */
[----:B--2---:R-:W-:Y:S01]  /*03f0*/  FFMA R4, R25, R4, R8 ;  /* 0x0000000419047223 */ /* 0x004fe20000000008 */
[----:B------:R-:W-:Y:S02]  /*0400*/  FFMA R28, R23, R6, R10 ;  /* 0x00000006171c7223 */ /* 0x000fe4000000000a */
[----:B------:R-:W2:Y:S01]  /*0410*/  LDG.E.128.CONSTANT R8, desc[UR4][R26.64+0xa0] ;  /* 0x0000a0041a087981 */ /* 0x000ea2000c1e9d00 */
[----:B------:R-:W-:Y:S01]  /*0420*/  FFMA R13, R22, R5, R13 ;  /* 0x00000005160d7223 */ /* 0x000fe2000000000d */
[----:B------:R-:W-:Y:S01]  /*0430*/  FFMA R29, R20, R7, R15 ;  /* 0x00000007141d7223 */ /* 0x000fe2000000000f */
[----:B----4-:R-:W-:-:S02]  /*0440*/  FFMA R16, R21, R16, R4 ;  /* 0x0000001015107223 */ /* 0x010fc40000000004 */
[----:B------:R-:W3:Y:S01]  /*0450*/  LDG.E.128.CONSTANT R4, desc[UR4][R26.64+0xb0] ;  /* 0x0000b0041a047981 */ /* 0x000ee2000c1e9d00 */
[----:B------:R-:W-:-:S03]  /*0460*/  FFMA R17, R2, R17, R13 ;  /* 0x0000001102117223 */ /* 0x000fc6000000000d */
[----:B------:R-:W4:Y:S01]  /*0470*/  LDG.E.128.CONSTANT R12, desc[UR4][R26.64+0xc0] ;  /* 0x0000c0041a0c7981 */ /* 0x000f22000c1e9d00 */
[----:B------:R-:W-:Y:S01]  /*0480*/  FFMA R18, R3, R18, R28 ;  /* 0x0000001203127223 */ /* 0x000fe2000000001c */
[----:B------:R-:W-:Y:S01]  /*0490*/  FFMA R19, R0, R19, R29 ;  /* 0x0000001300137223 */ /* 0x000fe2000000001d */
[----:B--2---:R-:W-:Y:S02]  /*04a0*/  FFMA R8, R25, R8, R16 ;  /* 0x0000000819087223 */ /* 0x004fe40000000010 */
[----:B------:R-:W-:Y:S01]  /*04b0*/  FFMA R10, R23, R10, R18 ;  /* 0x0000000a170a7223 */ /* 0x000fe20000000012 */
[----:B------:R-:W-:Y:S01]  /*04c0*/  FFMA R17, R22, R9, R17 ;  /* 0x0000000916117223 */ /* 0x000fe20000000011 */
[----:B------:R-:W-:Y:S01]  /*04d0*/  FFMA R19, R20, R11, R19 ;  /* 0x0000000b14137223 */ /* 0x000fe20000000013 */
[----:B---3--:R-:W-:Y:S01]  /*04e0*/  FFMA R4, R21, R4, R8 ;  /* 0x0000000415047223 */ /* 0x008fe20000000008 */
        /* <DEDUP_REMOVED lines=220> */
[----:B--2---:R-:W-:Y:S01]  /*12b0*/  FFMA R8, R21, R8, R12 ;  /* 0x0000000815087223 */ /* 0x004fe2000000000c */
[----:B------:R-:W-:Y:S01]  /*12c0*/  FFMA R9, R2, R9, R13 ;  /* 0x0000000902097223 */ /* 0x000fe2000000000d */
[----:B------:R-:W-:Y:S01]  /*12d0*/  FFMA R10, R3, R10, R14 ;  /* 0x0000000a030a7223 */ /* 0x000fe2000000000e */
[----:B------:R-:W-:Y:S01]  /*12e0*/  FFMA R11, R0, R11, R15 ;  /* 0x0000000b000b7223 */ /* 0x000fe2000000000f */
[----:B---3--:R-:W-:Y:S01]  /*12f0*/  FFMA R4, R25, R4, R8 ;  /* 0x0000000419047223 */ /* 0x008fe20000000008 */
[----:B------:R-:W2:Y:S01]  /*1300*/  LDG.E.128.CONSTANT R12, desc[UR4][R26.64+0x3a0] ;  /* 0x0003a0041a0c7981 */ /* 0x000ea2000c1e9d00 */
[----:B------:R-:W-:Y:S01]  /*1310*/  FFMA R9, R22, R5, R9 ;  /* 0x0000000516097223 */ /* 0x000fe20000000009 */
        /* <DEDUP_REMOVED lines=328> */
[----:B------:R-:W-:Y:S01]  /*27a0*/  FFMA R29, R22, R5, R9 ;  /* 0x00000005161d7223 */ /* 0x000fe20000000009 */
[----:B------:R-:W-:Y:S02]  /*27b0*/  FFMA R30, R23, R6, R10 ;  /* 0x00000006171e7223 */ /* 0x000fe4000000000a */
[----:B------:R-:W2:Y:S01]  /*27c0*/  LDG.E.128.CONSTANT R8, desc[UR4][R26.64+0x7c0] ;  /* 0x0007c0041a087981 */ /* 0x000ea2000c1e9d00 */
[----:B------:R-:W-:Y:S01]  /*27d0*/  FFMA R15, R20, R7, R15 ;  /* 0x00000007140f7223 */ /* 0x000fe2000000000f */
[----:B----4-:R-:W-:-:S02]  /*27e0*/  FFMA R28, R21, R16, R4 ;  /* 0x00000010151c7223 */ /* 0x010fc40000000004 */
[----:B------:R-:W3:Y:S01]  /*27f0*/  LDG.E.128.CONSTANT R4, desc[UR4][R26.64+0x7d0] ;  /* 0x0007d0041a047981 */ /* 0x000ee2000c1e9d00 */
[----:B------:R-:W-:-:S03]  /*2800*/  FFMA R31, R0, R19, R15 ;  /* 0x00000013001f7223 */ /* 0x000fc6000000000f */
[----:B------:R-:W4:Y:S01]  /*2810*/  LDG.E.128.CONSTANT R12, desc[UR4][R26.64+0x7e0] ;  /* 0x0007e0041a0c7981 */ /* 0x000f22000c1e9d00 */
[----:B------:R-:W-:Y:S01]  /*2820*/  FFMA R29, R2, R17, R29 ;  /* 0x00000011021d7223 */ /* 0x000fe2000000001d */
[----:B------:R-:W-:Y:S02]  /*2830*/  FFMA R30, R3, R18, R30 ;  /* 0x00000012031e7223 */ /* 0x000fe4000000001e */
[----:B------:R-:W5:Y:S01]  /*2840*/  LDG.E.128.CONSTANT R16, desc[UR4][R26.64+0x7f0] ;  /* 0x0007f0041a107981 */ /* 0x000f62000c1e9d00 */
[----:B--2---:R-:W-:Y:S01]  /*2850*/  FFMA R8, R25, R8, R28 ;  /* 0x0000000819087223 */ /* 0x004fe2000000001c */
[----:B------:R-:W-:-:S03]  /*2860*/  FFMA R29, R22, R9, R29 ;  /* 0x00000009161d7223 */ /* 0x000fc6000000001d */
[----:B---3--:R-:W-:Y:S02]  /*2870*/  FFMA R4, R21, R4, R8 ;  /* 0x0000000415047223 */ /* 0x008fe40000000008 */
[----:B------:R-:W0:Y:S01]  /*2880*/  LDC.64 R8, c[0x0][0x390] ;  /* 0x0000e400ff087b82 */ /* 0x000e220000000a00 */
[----:B------:R-:W-:Y:S01]  /*2890*/  FFMA R10, R23, R10, R30 ;  /* 0x0000000a170a7223 */ /* 0x000fe2000000001e */
[----:B------:R-:W-:Y:S01]  /*28a0*/  FFMA R11, R20, R11, R31 ;  /* 0x0000000b140b7223 */ /* 0x000fe2000000001f */
[----:B------:R-:W-:Y:S02]  /*28b0*/  FFMA R5, R2, R5, R29 ;  /* 0x0000000502057223 */ /* 0x000fe4000000001d */
[----:B------:R-:W-:Y:S01]  /*28c0*/  FFMA R6, R3, R6, R10 ;  /* 0x0000000603067223 */ /* 0x000fe2000000000a */
[----:B------:R-:W-:Y:S01]  /*28d0*/  FFMA R7, R0, R7, R11 ;  /* 0x0000000700077223 */ /* 0x000fe2000000000b */
[----:B----4-:R-:W-:Y:S01]  /*28e0*/  FFMA R4, R25, R12, R4 ;  /* 0x0000000c19047223 */ /* 0x010fe20000000004 */
[----:B------:R-:W-:Y:S01]  /*28f0*/  FFMA R5, R22, R13, R5 ;  /* 0x0000000d16057223 */ /* 0x000fe20000000005 */
[----:B------:R-:W-:Y:S01]  /*2900*/  FFMA R6, R23, R14, R6 ;  /* 0x0000000e17067223 */ /* 0x000fe20000000006 */
[----:B------:R-:W-:Y:S01]  /*2910*/  FFMA R7, R20, R15, R7 ;  /* 0x0000000f14077223 */ /* 0x000fe20000000007 */
[----:B-----5:R-:W-:Y:S01]  /*2920*/  FFMA R4, R21, R16, R4 ;  /* 0x0000001015047223 */ /* 0x020fe20000000004 */
[----:B------:R-:W-:Y:S01]  /*2930*/  FFMA R5, R2, R17, R5 ;  /* 0x0000001102057223 */ /* 0x000fe20000000005 */
[----:B------:R-:W-:Y:S01]  /*2940*/  FFMA R6, R3, R18, R6 ;  /* 0x0000001203067223 */ /* 0x000fe20000000006 */
[----:B------:R-:W-:-:S02]  /*2950*/  FFMA R7, R0, R19, R7 ;  /* 0x0000001300077223 */ /* 0x000fc40000000007 */
[----:B------:R-:W-:Y:S02]  /*2960*/  FADD R4, R4, R5 ;  /* 0x0000000504047221 */ /* 0x000fe40000000000 */
[----:B------:R-:W-:-:S04]  /*2970*/  FADD R7, R6, R7 ;  /* 0x0000000706077221 */ /* 0x000fc80000000000 */
[----:B------:R-:W-:Y:S01]  /*2980*/  FADD R7, R4, R7 ;  /* 0x0000000704077221 */ /* 0x000fe20000000000 */
[----:B0-----:R-:W-:-:S05]  /*2990*/  IMAD.WIDE R8, R24, 0x4, R8 ;  /* 0x0000000418087825 */ /* 0x001fca00078e0208 */
[----:B------:R-:W-:Y:S01]  /*29a0*/  STG.E desc[UR4][R8.64], R7 ;  /* 0x0000000708007986 */ /* 0x000fe2000c101904 */
[----:B------:R-:W-:Y:S05]  /*29b0*/  EXIT ;  /* 0x000000000000794d */ /* 0x000fea0003800000 */
.L_x_0:
[----:B------:R-:W-:-:S00]  /*29c0*/  BRA `(.L_x_0) ;  /* 0xfffffffc00fc7947 */ /* 0x000fc0000383ffff */
[----:B------:R-:W-:-:S00]  /*29d0*/  NOP ;  /* 0x0000000000007918 */ /* 0x000fc00000000000 */
        /* <DEDUP_REMOVED lines=10> */
.L_x_3:


//--------------------- .text._ZN3ch827loop_unrolling_naive_kernelEPKfS1_Pfi --------------------------
	.section	.text._ZN3ch827loop_unrolling_naive_kernelEPKfS1_Pfi,"ax",@progbits
	.align	128
        .global         _ZN3ch827loop_unrolling_naive_kernelEPKfS1_Pfi
        .type           _ZN3ch827loop_unrolling_naive_kernelEPKfS1_Pfi,@function
        .size           _ZN3ch827loop_unrolling_naive_kernelEPKfS1_Pfi,(.L_x_4 - _ZN3ch827loop_unrolling_naive_kernelEPKfS1_Pfi)
        .other          _ZN3ch827loop_unrolling_naive_kernelEPKfS1_Pfi,@"STO_CUDA_ENTRY STV_DEFAULT"
_ZN3ch827loop_unrolling_naive_kernelEPKfS1_Pfi:
.text._ZN3ch827loop_unrolling_naive_kernelEPKfS1_Pfi:
        /* <DEDUP_REMOVED lines=9> */
[----:B------:R-:W-:Y:S01]  /*0090*/  SHF.L.U32 R5, R0, 0x9, RZ ;  /* 0x0000000900057819 */ /* 0x000fe200000006ff */
[----:B------:R-:W-:Y:S01]  /*00a0*/  HFMA2 R7, -RZ, RZ, 0, 0 ;  /* 0x00000000ff077431 */ /* 0x000fe200000001ff */
[----:B------:R-:W1:Y:S01]  /*00b0*/  LDCU.64 UR6, c[0x0][0x358] ;  /* 0x00006b00ff0677ac */ /* 0x000e620008000a00 */
[----:B------:R-:W2:Y:S01]  /*00c0*/  LDCU.64 UR10, c[0x0][0x388] ;  /* 0x00007100ff0a77ac */ /* 0x000ea20008000a00 */
[----:B------:R-:W-:Y:S01]  /*00d0*/  UMOV UR4, URZ ;  /* 0x000000ff00047c82 */ /* 0x000fe20008000000 */
[----:B0-----:R-:W-:-:S03]  /*00e0*/  IMAD.WIDE R2, R5, 0x4, R2 ;  /* 0x0000000405027825 */ /* 0x001fc600078e0202 */
[----:B-12---:R-:W-:-:S07]  /*00f0*/  MOV R8, R2 ;  /* 0x0000000200087202 */ /* 0x006fce0000000f00 */
.L_x_1:
[----:B------:R-:W-:Y:S01]  /*0100*/  USHF.L.U32 UR5, UR4, 0x2, URZ ;  /* 0x0000000204057899 */ /* 0x000fe200080006ff */
[----:B------:R-:W-:-:S03]  /*0110*/  MOV R2, R8 ;  /* 0x0000000800027202 */ /* 0x000fc60000000f00 */
[----:B------:R-:W-:-:S03]  /*0120*/  ULOP3.LUT UR5, UR5, 0x1c, URZ, 0xc0, !UPT ;  /* 0x0000001c05057892 */ /* 0x000fc6000f8ec0ff */
[----:B------:R0:W2:Y:S01]  /*0130*/  LDG.E.CONSTANT R2, desc[UR6][R2.64] ;  /* 0x0000000602027981 */ /* 0x0000a2000c1e9900 */
[----:B------:R-:W-:-:S04]  /*0140*/  UIADD3 UR5, UP0, UPT, UR5, UR10, URZ ;  /* 0x0000000a05057290 */ /* 0x000fc8000ff1e0ff */
[----:B------:R-:W-:Y:S02]  /*0150*/  UIADD3.X UR8, UPT, UPT, URZ, UR11, URZ, UP0, !UPT ;  /* 0x0000000bff087290 */ /* 0x000fe400087fe4ff */
[----:B------:R-:W-:-:S04]  /*0160*/  MOV R4, UR5 ;  /* 0x0000000500047c02 */ /* 0x000fc80008000f00 */
[----:B------:R-:W-:-:S06]  /*0170*/  MOV R5, UR8 ;  /* 0x0000000800057c02 */ /* 0x000fcc0008000f00 */
[----:B------:R-:W2:Y:S01]  /*0180*/  LDG.E.CONSTANT R5, desc[UR6][R4.64] ;  /* 0x0000000604057981 */ /* 0x000ea2000c1e9900 */
[----:B------:R-:W-:-:S04]  /*0190*/  UIADD3 UR4, UPT, UPT, UR4, 0x1, URZ ;  /* 0x0000000104047890 */ /* 0x000fc8000fffe0ff */
[----:B------:R-:W-:Y:S01]  /*01a0*/  UISETP.NE.AND UP0, UPT, UR4, 0x200, UPT ;  /* 0x000002000400788c */ /* 0x000fe2000bf05270 */
[----:B------:R-:W-:-:S04]  /*01b0*/  IADD3 R8, P0, PT, R8, 0x4, RZ ;  /* 0x0000000408087810 */ /* 0x000fc80007f1e0ff */
[----:B0-----:R-:W-:Y:S01]  /*01c0*/  IADD3.X R3, PT, PT, RZ, R3, RZ, P0, !PT ;  /* 0x00000003ff037210 */ /* 0x001fe200007fe4ff */
[----:B--2---:R-:W-:-:S04]  /*01d0*/  FMUL R6, R2, R5 ;  /* 0x0000000502067220 */ /* 0x004fc80000400000 */
[----:B------:R-:W-:-:S04]  /*01e0*/  FFMA R7, R6, 0.0625, R7 ;  /* 0x3d80000006077823 */ /* 0x000fc80000000007 */
        /* <DEDUP_REMOVED lines=14> */
[----:B------:R-:W-:Y:S01]  /*02d0*/  FFMA R7, R6, 0.0625, R7 ;  /* 0x3d80000006077823 */ /* 0x000fe20000000007 */
[----:B------:R-:W-:Y:S06]  /*02e0*/  BRA.U UP0, `(.L_x_1) ;  /* 0xfffffffd00847547 */ /* 0x000fec000b83ffff */
[----:B------:R-:W0:Y:S02]  /*02f0*/  LDC.64 R2, c[0x0][0x390] ;  /* 0x0000e400ff027b82 */ /* 0x000e240000000a00 */
[----:B0-----:R-:W-:-:S05]  /*0300*/  IMAD.WIDE R2, R0, 0x4, R2 ;  /* 0x0000000400027825 */ /* 0x001fca00078e0202 */
[----:B------:R-:W-:Y:S01]  /*0310*/  STG.E desc[UR6][R2.64], R7 ;  /* 0x0000000702007986 */ /* 0x000fe2000c101906 */
[----:B------:R-:W-:Y:S05]  /*0320*/  EXIT ;  /* 0x000000000000794d */ /* 0x000fea0003800000 */
.L_x_2:
        /* <DEDUP_REMOVED lines=13> */
.L_x_4:


//--------------------- .nv.shared.reserved.0     --------------------------
	.section	.nv.shared.reserved.0,"aw",@nobits
	.weak		__nv_reservedSMEM_offset_0_alias
	.size		__nv_reservedSMEM_offset_0_alias, 0, 64
	.other		__nv_reservedSMEM_offset_0_alias,@"STO_CUDA_RESERVED_SHARED STV_DEFAULT"
__nv_reservedSMEM_offset_0_alias:
	.zero		0
	.zero		64


//--------------------- .nv.constant0._ZN3ch831loop_unrolling_optimized_kernelEPKfS1_Pfi --------------------------
	.section	.nv.constant0._ZN3ch831loop_unrolling_optimized_kernelEPKfS1_Pfi,"a",@progbits
	.sectionflags	@""
	.align	4
.nv.constant0._ZN3ch831loop_unrolling_optimized_kernelEPKfS1_Pfi:
	.zero		924


//--------------------- .nv.constant0._ZN3ch827loop_unrolling_naive_kernelEPKfS1_Pfi --------------------------
	.section	.nv.constant0._ZN3ch827loop_unrolling_naive_kernelEPKfS1_Pfi,"a",@progbits
	.sectionflags	@""
	.align	4
.nv.constant0._ZN3ch827loop_unrolling_naive_kernelEPKfS1_Pfi:
	.zero		924


//--------------------- SYMBOLS --------------------------

	.type		.nv.reservedSmem.offset0,@object
	.size		.nv.reservedSmem.offset0,0x4
